//
// Generated by NVIDIA NVVM Compiler
//
// Compiler Build ID: CL-36424714
// Cuda compilation tools, release 13.0, V13.0.88
// Based on NVVM 20.0.0
//

.version 9.0
.target sm_100
.address_size 64

	// .globl	_ZN6oscean17output_generation3gpu21minMaxReductionKernelEPKfPfS4_m
.extern .shared .align 16 .b8 _ZN6oscean17output_generation3gpu9sharedMemE[];

.visible .entry _ZN6oscean17output_generation3gpu21minMaxReductionKernelEPKfPfS4_m(
	.param .u64 .ptr .align 1 _ZN6oscean17output_generation3gpu21minMaxReductionKernelEPKfPfS4_m_param_0,
	.param .u64 .ptr .align 1 _ZN6oscean17output_generation3gpu21minMaxReductionKernelEPKfPfS4_m_param_1,
	.param .u64 .ptr .align 1 _ZN6oscean17output_generation3gpu21minMaxReductionKernelEPKfPfS4_m_param_2,
	.param .u64 _ZN6oscean17output_generation3gpu21minMaxReductionKernelEPKfPfS4_m_param_3
)
{
	.reg .pred 	%p<8>;
	.reg .b32 	%r<24>;
	.reg .b32 	%f<31>;
	.reg .b64 	%rd<20>;

	ld.param.u64 	%rd9, [_ZN6oscean17output_generation3gpu21minMaxReductionKernelEPKfPfS4_m_param_0];
	ld.param.u64 	%rd6, [_ZN6oscean17output_generation3gpu21minMaxReductionKernelEPKfPfS4_m_param_1];
	ld.param.u64 	%rd7, [_ZN6oscean17output_generation3gpu21minMaxReductionKernelEPKfPfS4_m_param_2];
	ld.param.u64 	%rd8, [_ZN6oscean17output_generation3gpu21minMaxReductionKernelEPKfPfS4_m_param_3];
	cvta.to.global.u64 	%rd1, %rd9;
	mov.u32 	%r23, %ntid.x;
	mov.u32 	%r2, %tid.x;
	mov.u32 	%r3, %ctaid.x;
	shl.b32 	%r4, %r23, 1;
	mad.lo.s32 	%r22, %r4, %r3, %r2;
	cvt.u64.u32 	%rd19, %r22;
	setp.le.u64 	%p1, %rd8, %rd19;
	mov.f32 	%f25, 0fFF7FFFFF;
	mov.f32 	%f26, 0f7F7FFFFF;
	@%p1 bra 	$L__BB0_5;
	mov.u32 	%r14, %nctaid.x;
	mul.lo.s32 	%r6, %r4, %r14;
	mov.f32 	%f26, 0f7F7FFFFF;
	mov.f32 	%f25, 0fFF7FFFFF;
$L__BB0_2:
	shl.b64 	%rd10, %rd19, 2;
	add.s64 	%rd11, %rd1, %rd10;
	ld.global.nc.f32 	%f15, [%rd11];
	min.f32 	%f26, %f26, %f15;
	max.f32 	%f25, %f25, %f15;
	add.s32 	%r15, %r22, %r23;
	cvt.u64.u32 	%rd4, %r15;
	setp.le.u64 	%p2, %rd8, %rd4;
	@%p2 bra 	$L__BB0_4;
	shl.b64 	%rd12, %rd4, 2;
	add.s64 	%rd13, %rd1, %rd12;
	ld.global.nc.f32 	%f16, [%rd13];
	min.f32 	%f26, %f26, %f16;
	max.f32 	%f25, %f25, %f16;
$L__BB0_4:
	add.s32 	%r22, %r22, %r6;
	cvt.u64.u32 	%rd19, %r22;
	setp.gt.u64 	%p3, %rd8, %rd19;
	@%p3 bra 	$L__BB0_2;
$L__BB0_5:
	shl.b32 	%r16, %r23, 2;
	mov.u32 	%r17, _ZN6oscean17output_generation3gpu9sharedMemE;
	add.s32 	%r9, %r17, %r16;
	shl.b32 	%r18, %r2, 2;
	add.s32 	%r10, %r17, %r18;
	st.shared.f32 	[%r10], %f26;
	add.s32 	%r11, %r9, %r18;
	st.shared.f32 	[%r11], %f25;
	bar.sync 	0;
	setp.lt.u32 	%p4, %r23, 2;
	@%p4 bra 	$L__BB0_9;
$L__BB0_6:
	shr.u32 	%r13, %r23, 1;
	setp.ge.u32 	%p5, %r2, %r13;
	@%p5 bra 	$L__BB0_8;
	ld.shared.f32 	%f17, [%r10];
	shl.b32 	%r19, %r13, 2;
	add.s32 	%r20, %r10, %r19;
	ld.shared.f32 	%f18, [%r20];
	min.f32 	%f19, %f17, %f18;
	st.shared.f32 	[%r10], %f19;
	ld.shared.f32 	%f20, [%r11];
	add.s32 	%r21, %r11, %r19;
	ld.shared.f32 	%f21, [%r21];
	max.f32 	%f22, %f20, %f21;
	st.shared.f32 	[%r11], %f22;
$L__BB0_8:
	bar.sync 	0;
	setp.gt.u32 	%p6, %r23, 3;
	mov.u32 	%r23, %r13;
	@%p6 bra 	$L__BB0_6;
$L__BB0_9:
	setp.ne.s32 	%p7, %r2, 0;
	@%p7 bra 	$L__BB0_11;
	ld.shared.f32 	%f23, [_ZN6oscean17output_generation3gpu9sharedMemE];
	cvta.to.global.u64 	%rd14, %rd6;
	mul.wide.u32 	%rd15, %r3, 4;
	add.s64 	%rd16, %rd14, %rd15;
	st.global.f32 	[%rd16], %f23;
	ld.shared.f32 	%f24, [%r9];
	cvta.to.global.u64 	%rd17, %rd7;
	add.s64 	%rd18, %rd17, %rd15;
	st.global.f32 	[%rd18], %f24;
$L__BB0_11:
	ret;

}
	// .globl	_ZN6oscean17output_generation3gpu20finalReductionKernelEPfS2_S2_S2_j
.visible .entry _ZN6oscean17output_generation3gpu20finalReductionKernelEPfS2_S2_S2_j(
	.param .u64 .ptr .align 1 _ZN6oscean17output_generation3gpu20finalReductionKernelEPfS2_S2_S2_j_param_0,
	.param .u64 .ptr .align 1 _ZN6oscean17output_generation3gpu20finalReductionKernelEPfS2_S2_S2_j_param_1,
	.param .u64 .ptr .align 1 _ZN6oscean17output_generation3gpu20finalReductionKernelEPfS2_S2_S2_j_param_2,
	.param .u64 .ptr .align 1 _ZN6oscean17output_generation3gpu20finalReductionKernelEPfS2_S2_S2_j_param_3,
	.param .u32 _ZN6oscean17output_generation3gpu20finalReductionKernelEPfS2_S2_S2_j_param_4
)
{
	.reg .pred 	%p<7>;
	.reg .b32 	%r<19>;
	.reg .b32 	%f<25>;
	.reg .b64 	%rd<12>;

	ld.param.u64 	%rd3, [_ZN6oscean17output_generation3gpu20finalReductionKernelEPfS2_S2_S2_j_param_0];
	ld.param.u64 	%rd4, [_ZN6oscean17output_generation3gpu20finalReductionKernelEPfS2_S2_S2_j_param_1];
	ld.param.u64 	%rd5, [_ZN6oscean17output_generation3gpu20finalReductionKernelEPfS2_S2_S2_j_param_2];
	ld.param.u64 	%rd6, [_ZN6oscean17output_generation3gpu20finalReductionKernelEPfS2_S2_S2_j_param_3];
	ld.param.u32 	%r10, [_ZN6oscean17output_generation3gpu20finalReductionKernelEPfS2_S2_S2_j_param_4];
	mov.u32 	%r18, %ntid.x;
	mov.u32 	%r2, %tid.x;
	setp.ge.u32 	%p1, %r2, %r10;
	mov.f32 	%f24, 0fFF7FFFFF;
	mov.f32 	%f23, 0f7F7FFFFF;
	@%p1 bra 	$L__BB1_3;
	cvta.to.global.u64 	%rd1, %rd3;
	cvta.to.global.u64 	%rd2, %rd4;
	mov.f32 	%f23, 0f7F7FFFFF;
	mov.f32 	%f24, 0fFF7FFFFF;
	mov.u32 	%r17, %r2;
$L__BB1_2:
	mul.wide.u32 	%rd7, %r17, 4;
	add.s64 	%rd8, %rd1, %rd7;
	ld.global.nc.f32 	%f11, [%rd8];
	min.f32 	%f23, %f23, %f11;
	add.s64 	%rd9, %rd2, %rd7;
	ld.global.nc.f32 	%f12, [%rd9];
	max.f32 	%f24, %f24, %f12;
	add.s32 	%r17, %r17, %r18;
	setp.lt.u32 	%p2, %r17, %r10;
	@%p2 bra 	$L__BB1_2;
$L__BB1_3:
	shl.b32 	%r11, %r18, 2;
	mov.u32 	%r12, _ZN6oscean17output_generation3gpu9sharedMemE;
	add.s32 	%r5, %r12, %r11;
	shl.b32 	%r13, %r2, 2;
	add.s32 	%r6, %r12, %r13;
	st.shared.f32 	[%r6], %f23;
	add.s32 	%r7, %r5, %r13;
	st.shared.f32 	[%r7], %f24;
	bar.sync 	0;
	setp.lt.u32 	%p3, %r18, 2;
	@%p3 bra 	$L__BB1_7;
$L__BB1_4:
	shr.u32 	%r9, %r18, 1;
	setp.ge.u32 	%p4, %r2, %r9;
	@%p4 bra 	$L__BB1_6;
	ld.shared.f32 	%f13, [%r6];
	shl.b32 	%r14, %r9, 2;
	add.s32 	%r15, %r6, %r14;
	ld.shared.f32 	%f14, [%r15];
	min.f32 	%f15, %f13, %f14;
	st.shared.f32 	[%r6], %f15;
	ld.shared.f32 	%f16, [%r7];
	add.s32 	%r16, %r7, %r14;
	ld.shared.f32 	%f17, [%r16];
	max.f32 	%f18, %f16, %f17;
	st.shared.f32 	[%r7], %f18;
$L__BB1_6:
	bar.sync 	0;
	setp.gt.u32 	%p5, %r18, 3;
	mov.u32 	%r18, %r9;
	@%p5 bra 	$L__BB1_4;
$L__BB1_7:
	setp.ne.s32 	%p6, %r2, 0;
	@%p6 bra 	$L__BB1_9;
	ld.shared.f32 	%f19, [_ZN6oscean17output_generation3gpu9sharedMemE];
	cvta.to.global.u64 	%rd10, %rd5;
	st.global.f32 	[%rd10], %f19;
	ld.shared.f32 	%f20, [%r5];
	cvta.to.global.u64 	%rd11, %rd6;
	st.global.f32 	[%rd11], %f20;
$L__BB1_9:
	ret;

}


// ===== COMPILED SASS (sm_100) =====

	.target	sm_100

	.elftype	@"ET_EXEC"


//--------------------- .note.nv.tkinfo           --------------------------
	.section	.note.nv.tkinfo,"",@"SHT_NOTE"
	.sectionflags	@"SHF_NOTE_NV_TKINFO"
	.tkinfo
        /*0018*/ 	.word	0x00000002
        /*0030*/ 	.string	""
        /*0030*/ 	.string	"ptxas"
        /*0030*/ 	.string	"Cuda compilation tools, release 13.0, V13.0.88"
        /*0030*/ 	.string	"Build cuda_13.0.r13.0/compiler.36424714_0"
        /*0030*/ 	.string	"-arch sm_100 -m 64 "



//--------------------- .note.nv.cuinfo           --------------------------
	.section	.note.nv.cuinfo,"",@"SHT_NOTE"
	.sectionflags	@"SHF_NOTE_NV_CUINFO"
        /*0018*/ 	.short	0x0002
        /*001a*/ 	.short	0x0064
        /*001c*/ 	.short	0x0082
	.zero		2


//--------------------- .nv.info                  --------------------------
	.section	.nv.info,"",@"SHT_CUDA_INFO"
	.align	4


	//----- nvinfo : EIATTR_REGCOUNT
	.align		4
        /*0000*/ 	.byte	0x04, 0x2f
        /*0002*/ 	.short	(.L_1 - .L_0)
	.align		4
.L_0:
        /*0004*/ 	.word	index@(_ZN6oscean17output_generation3gpu21minMaxReductionKernelEPKfPfS4_m)
        /*0008*/ 	.word	0x00000013


	//----- nvinfo : EIATTR_FRAME_SIZE
	.align		4
.L_1:
        /*000c*/ 	.byte	0x04, 0x11
        /*000e*/ 	.short	(.L_3 - .L_2)
	.align		4
.L_2:
        /*0010*/ 	.word	index@(_ZN6oscean17output_generation3gpu21minMaxReductionKernelEPKfPfS4_m)
        /*0014*/ 	.word	0x00000000


	//----- nvinfo : EIATTR_REGCOUNT
	.align		4
.L_3:
        /*0018*/ 	.byte	0x04, 0x2f
        /*001a*/ 	.short	(.L_5 - .L_4)
	.align		4
.L_4:
        /*001c*/ 	.word	index@(_ZN6oscean17output_generation3gpu20finalReductionKernelEPfS2_S2_S2_j)
        /*0020*/ 	.word	0x00000014


	//----- nvinfo : EIATTR_FRAME_SIZE
	.align		4
.L_5:
        /*0024*/ 	.byte	0x04, 0x11
        /*0026*/ 	.short	(.L_7 - .L_6)
	.align		4
.L_6:
        /*0028*/ 	.word	index@(_ZN6oscean17output_generation3gpu20finalReductionKernelEPfS2_S2_S2_j)
        /*002c*/ 	.word	0x00000000


	//----- nvinfo : EIATTR_MIN_STACK_SIZE
	.align		4
.L_7:
        /*0030*/ 	.byte	0x04, 0x12
        /*0032*/ 	.short	(.L_9 - .L_8)
	.align		4
.L_8:
        /*0034*/ 	.word	index@(_ZN6oscean17output_generation3gpu20finalReductionKernelEPfS2_S2_S2_j)
        /*0038*/ 	.word	0x00000000


	//----- nvinfo : EIATTR_MIN_STACK_SIZE
	.align		4
.L_9:
        /*003c*/ 	.byte	0x04, 0x12
        /*003e*/ 	.short	(.L_11 - .L_10)
	.align		4
.L_10:
        /*0040*/ 	.word	index@(_ZN6oscean17output_generation3gpu21minMaxReductionKernelEPKfPfS4_m)
        /*0044*/ 	.word	0x00000000
.L_11:


//--------------------- .nv.compat                --------------------------
	.section	.nv.compat,"",@"SHT_CUDA_COMPAT_INFO"
	.align	4
        /*0000*/ 	.byte	0x02, 0x09, 0x00, 0x00, 0x02, 0x02, 0x01, 0x00, 0x02, 0x05, 0x05, 0x00, 0x03, 0x07, 0x01, 0x01
        /*0010*/ 	.byte	0x02, 0x03, 0x00, 0x00, 0x02, 0x06, 0x01, 0x00, 0x04, 0x0b, 0x08, 0x00, 0x09, 0x00, 0x00, 0x00
        /*0020*/ 	.byte	0x00, 0x00, 0x00, 0x00


//--------------------- .nv.info._ZN6oscean17output_generation3gpu20finalReductionKernelEPfS2_S2_S2_j --------------------------
	.section	.nv.info._ZN6oscean17output_generation3gpu20finalReductionKernelEPfS2_S2_S2_j,"",@"SHT_CUDA_INFO"
	.sectionflags	@""
	.align	4


	//----- nvinfo : EIATTR_CUDA_API_VERSION
	.align		4
        /*0000*/ 	.byte	0x04, 0x37
        /*0002*/ 	.short	(.L_13 - .L_12)
.L_12:
        /*0004*/ 	.word	0x00000082


	//----- nvinfo : EIATTR_KPARAM_INFO
	.align		4
.L_13:
        /*0008*/ 	.byte	0x04, 0x17
        /*000a*/ 	.short	(.L_15 - .L_14)
.L_14:
        /*000c*/ 	.word	0x00000000
        /*0010*/ 	.short	0x0004
        /*0012*/ 	.short	0x0020
        /*0014*/ 	.byte	0x00, 0xf0, 0x11, 0x00


	//----- nvinfo : EIATTR_KPARAM_INFO
	.align		4
.L_15:
        /*0018*/ 	.byte	0x04, 0x17
        /*001a*/ 	.short	(.L_17 - .L_16)
.L_16:
        /*001c*/ 	.word	0x00000000
        /*0020*/ 	.short	0x0003
        /*0022*/ 	.short	0x0018
        /*0024*/ 	.byte	0x00, 0xf5, 0x21, 0x00


	//----- nvinfo : EIATTR_KPARAM_INFO
	.align		4
.L_17:
        /*0028*/ 	.byte	0x04, 0x17
        /*002a*/ 	.short	(.L_19 - .L_18)
.L_18:
        /*002c*/ 	.word	0x00000000
        /*0030*/ 	.short	0x0002
        /*0032*/ 	.short	0x0010
        /*0034*/ 	.byte	0x00, 0xf5, 0x21, 0x00


	//----- nvinfo : EIATTR_KPARAM_INFO
	.align		4
.L_19:
        /*0038*/ 	.byte	0x04, 0x17
        /*003a*/ 	.short	(.L_21 - .L_20)
.L_20:
        /*003c*/ 	.word	0x00000000
        /*0040*/ 	.short	0x0001
        /*0042*/ 	.short	0x0008
        /*0044*/ 	.byte	0x00, 0xf5, 0x21, 0x00


	//----- nvinfo : EIATTR_KPARAM_INFO
	.align		4
.L_21:
        /*0048*/ 	.byte	0x04, 0x17
        /*004a*/ 	.short	(.L_23 - .L_22)
.L_22:
        /*004c*/ 	.word	0x00000000
        /*0050*/ 	.short	0x0000
        /*0052*/ 	.short	0x0000
        /*0054*/ 	.byte	0x00, 0xf5, 0x21, 0x00


	//----- nvinfo : EIATTR_SPARSE_MMA_MASK
	.align		4
.L_23:
        /*0058*/ 	.byte	0x03, 0x50
        /*005a*/ 	.short	0x0000


	//----- nvinfo : EIATTR_MAXREG_COUNT
	.align		4
        /*005c*/ 	.byte	0x03, 0x1b
        /*005e*/ 	.short	0x00ff


	//----- nvinfo : EIATTR_NUM_BARRIERS
	.align		4
        /*0060*/ 	.byte	0x02, 0x4c
        /*0062*/ 	.byte	0x01
	.zero		1


	//----- nvinfo : EIATTR_MERCURY_ISA_VERSION
	.align		4
        /*0064*/ 	.byte	0x03, 0x5f
        /*0066*/ 	.short	0x0101


	//----- nvinfo : EIATTR_VRC_CTA_INIT_COUNT
	.align		4
        /*0068*/ 	.byte	0x02, 0x4a
	.zero		1
	.zero		1


	//----- nvinfo : EIATTR_EXIT_INSTR_OFFSETS
	.align		4
        /*006c*/ 	.byte	0x04, 0x1c
        /*006e*/ 	.short	(.L_25 - .L_24)


	//   ....[0]....
.L_24:
        /*0070*/ 	.word	0x00000390


	//   ....[1]....
        /*0074*/ 	.word	0x00000430


	//----- nvinfo : EIATTR_CRS_STACK_SIZE
	.align		4
.L_25:
        /*0078*/ 	.byte	0x04, 0x1e
        /*007a*/ 	.short	(.L_27 - .L_26)
.L_26:
        /*007c*/ 	.word	0x00000000


	//----- nvinfo : EIATTR_CBANK_PARAM_SIZE
	.align		4
.L_27:
        /*0080*/ 	.byte	0x03, 0x19
        /*0082*/ 	.short	0x0024


	//----- nvinfo : EIATTR_PARAM_CBANK
	.align		4
        /*0084*/ 	.byte	0x04, 0x0a
        /*0086*/ 	.short	(.L_29 - .L_28)
	.align		4
.L_28:
        /*0088*/ 	.word	index@(.nv.constant0._ZN6oscean17output_generation3gpu20finalReductionKernelEPfS2_S2_S2_j)
        /*008c*/ 	.short	0x0380
        /*008e*/ 	.short	0x0024


	//----- nvinfo : EIATTR_SW_WAR
	.align		4
.L_29:
        /*0090*/ 	.byte	0x04, 0x36
        /*0092*/ 	.short	(.L_31 - .L_30)
.L_30:
        /*0094*/ 	.word	0x00000008
.L_31:


//--------------------- .nv.info._ZN6oscean17output_generation3gpu21minMaxReductionKernelEPKfPfS4_m --------------------------
	.section	.nv.info._ZN6oscean17output_generation3gpu21minMaxReductionKernelEPKfPfS4_m,"",@"SHT_CUDA_INFO"
	.sectionflags	@""
	.align	4


	//----- nvinfo : EIATTR_CUDA_API_VERSION
	.align		4
        /*0000*/ 	.byte	0x04, 0x37
        /*0002*/ 	.short	(.L_33 - .L_32)
.L_32:
        /*0004*/ 	.word	0x00000082


	//----- nvinfo : EIATTR_KPARAM_INFO
	.align		4
.L_33:
        /*0008*/ 	.byte	0x04, 0x17
        /*000a*/ 	.short	(.L_35 - .L_34)
.L_34:
        /*000c*/ 	.word	0x00000000
        /*0010*/ 	.short	0x0003
        /*0012*/ 	.short	0x0018
        /*0014*/ 	.byte	0x00, 0xf0, 0x21, 0x00


	//----- nvinfo : EIATTR_KPARAM_INFO
	.align		4
.L_35:
        /*0018*/ 	.byte	0x04, 0x17
        /*001a*/ 	.short	(.L_37 - .L_36)
.L_36:
        /*001c*/ 	.word	0x00000000
        /*0020*/ 	.short	0x0002
        /*0022*/ 	.short	0x0010
        /*0024*/ 	.byte	0x00, 0xf5, 0x21, 0x00


	//----- nvinfo : EIATTR_KPARAM_INFO
	.align		4
.L_37:
        /*0028*/ 	.byte	0x04, 0x17
        /*002a*/ 	.short	(.L_39 - .L_38)
.L_38:
        /*002c*/ 	.word	0x00000000
        /*0030*/ 	.short	0x0001
        /*0032*/ 	.short	0x0008
        /*0034*/ 	.byte	0x00, 0xf5, 0x21, 0x00


	//----- nvinfo : EIATTR_KPARAM_INFO
	.align		4
.L_39:
        /*0038*/ 	.byte	0x04, 0x17
        /*003a*/ 	.short	(.L_41 - .L_40)
.L_40:
        /*003c*/ 	.word	0x00000000
        /*0040*/ 	.short	0x0000
        /*0042*/ 	.short	0x0000
        /*0044*/ 	.byte	0x00, 0xf5, 0x21, 0x00


	//----- nvinfo : EIATTR_SPARSE_MMA_MASK
	.align		4
.L_41:
        /*0048*/ 	.byte	0x03, 0x50
        /*004a*/ 	.short	0x0000


	//----- nvinfo : EIATTR_MAXREG_COUNT
	.align		4
        /*004c*/ 	.byte	0x03, 0x1b
        /*004e*/ 	.short	0x00ff


	//----- nvinfo : EIATTR_NUM_BARRIERS
	.align		4
        /*0050*/ 	.byte	0x02, 0x4c
        /*0052*/ 	.byte	0x01
	.zero		1


	//----- nvinfo : EIATTR_MERCURY_ISA_VERSION
	.align		4
        /*0054*/ 	.byte	0x03, 0x5f
        /*0056*/ 	.short	0x0101


	//----- nvinfo : EIATTR_VRC_CTA_INIT_COUNT
	.align		4
        /*0058*/ 	.byte	0x02, 0x4a
	.zero		1
	.zero		1


	//----- nvinfo : EIATTR_EXIT_INSTR_OFFSETS
	.align		4
        /*005c*/ 	.byte	0x04, 0x1c
        /*005e*/ 	.short	(.L_43 - .L_42)


	//   ....[0]....
.L_42:
        /*0060*/ 	.word	0x00000490


	//   ....[1]....
        /*0064*/ 	.word	0x00000550


	//----- nvinfo : EIATTR_CRS_STACK_SIZE
	.align		4
.L_43:
        /*0068*/ 	.byte	0x04, 0x1e
        /*006a*/ 	.short	(.L_45 - .L_44)
.L_44:
        /*006c*/ 	.word	0x00000000


	//----- nvinfo : EIATTR_CBANK_PARAM_SIZE
	.align		4
.L_45:
        /*0070*/ 	.byte	0x03, 0x19
        /*0072*/ 	.short	0x0020


	//----- nvinfo : EIATTR_PARAM_CBANK
	.align		4
        /*0074*/ 	.byte	0x04, 0x0a
        /*0076*/ 	.short	(.L_47 - .L_46)
	.align		4
.L_46:
        /*0078*/ 	.word	index@(.nv.constant0._ZN6oscean17output_generation3gpu21minMaxReductionKernelEPKfPfS4_m)
        /*007c*/ 	.short	0x0380
        /*007e*/ 	.short	0x0020


	//----- nvinfo : EIATTR_SW_WAR
	.align		4
.L_47:
        /*0080*/ 	.byte	0x04, 0x36
        /*0082*/ 	.short	(.L_49 - .L_48)
.L_48:
        /*0084*/ 	.word	0x00000008
.L_49:


//--------------------- .nv.callgraph             --------------------------
	.section	.nv.callgraph,"",@"SHT_CUDA_CALLGRAPH"
	.align	4
	.sectionentsize	8
	.align		4
        /*0000*/ 	.word	0x00000000
	.align		4
        /*0004*/ 	.word	0xffffffff
	.align		4
        /*0008*/ 	.word	0x00000000
	.align		4
        /*000c*/ 	.word	0xfffffffe
	.align		4
        /*0010*/ 	.word	0x00000000
	.align		4
        /*0014*/ 	.word	0xfffffffd
	.align		4
        /*0018*/ 	.word	0x00000000
	.align		4
        /*001c*/ 	.word	0xfffffffc


//--------------------- .text._ZN6oscean17output_generation3gpu20finalReductionKernelEPfS2_S2_S2_j --------------------------
	.section	.text._ZN6oscean17output_generation3gpu20finalReductionKernelEPfS2_S2_S2_j,"ax",@progbits
	.align	128
        .global         _ZN6oscean17output_generation3gpu20finalReductionKernelEPfS2_S2_S2_j
        .type           _ZN6oscean17output_generation3gpu20finalReductionKernelEPfS2_S2_S2_j,@function
        .size           _ZN6oscean17output_generation3gpu20finalReductionKernelEPfS2_S2_S2_j,(.L_x_16 - _ZN6oscean17output_generation3gpu20finalReductionKernelEPfS2_S2_S2_j)
        .other          _ZN6oscean17output_generation3gpu20finalReductionKernelEPfS2_S2_S2_j,@"STO_CUDA_ENTRY STV_DEFAULT"
_ZN6oscean17output_generation3gpu20finalReductionKernelEPfS2_S2_S2_j:
.text._ZN6oscean17output_generation3gpu20finalReductionKernelEPfS2_S2_S2_j:
[----:B------:R-:W-:Y:S01]  /*0000*/  LDC R1, c[0x0][0x37c] ;  /* 0x0000df00ff017b82 */ /* 0x000fe20000000800 */
[----:B------:R-:W0:Y:S01]  /*0010*/  S2R R0, SR_TID.X ;  /* 0x0000000000007919 */ /* 0x000e220000002100 */
[----:B------:R-:W0:Y:S01]  /*0020*/  LDCU UR5, c[0x0][0x3a0] ;  /* 0x00007400ff0577ac */ /* 0x000e220008000800 */
[----:B------:R-:W-:Y:S01]  /*0030*/  MOV R2, 0x400 ;  /* 0x0000040000027802 */ /* 0x000fe20000000f00 */
[----:B------:R-:W-:Y:S01]  /*0040*/  BSSY.RECONVERGENT B0, `(.L_x_0) ;  /* 0x000001b000007945 */ /* 0x000fe20003800200 */
[----:B------:R-:W1:Y:S01]  /*0050*/  S2R R3, SR_CgaCtaId ;  /* 0x0000000000037919 */ /* 0x000e620000008800 */
[----:B------:R-:W2:Y:S01]  /*0060*/  LDCU UR4, c[0x0][0x360] ;  /* 0x00006c00ff0477ac */ /* 0x000ea20008000800 */
[----:B------:R-:W-:Y:S02]  /*0070*/  IMAD.MOV.U32 R11, RZ, RZ, -0x800001 ;  /* 0xff7fffffff0b7424 */ /* 0x000fe400078e00ff */
[----:B------:R-:W-:Y:S01]  /*0080*/  IMAD.MOV.U32 R12, RZ, RZ, 0x7f7fffff ;  /* 0x7f7fffffff0c7424 */ /* 0x000fe200078e00ff */
[----:B------:R-:W3:Y:S01]  /*0090*/  LDCU.64 UR6, c[0x0][0x358] ;  /* 0x00006b00ff0677ac */ /* 0x000ee20008000a00 */
[----:B--2---:R-:W-:Y:S01]  /*00a0*/  IMAD.U32 R10, RZ, RZ, UR4 ;  /* 0x00000004ff0a7e24 */ /* 0x004fe2000f8e00ff */
[----:B0-----:R-:W-:-:S02]  /*00b0*/  ISETP.GE.U32.AND P0, PT, R0, UR5, PT ;  /* 0x0000000500007c0c */ /* 0x001fc4000bf06070 */
[----:B-1----:R-:W-:-:S05]  /*00c0*/  LEA R3, R3, R2, 0x18 ;  /* 0x0000000203037211 */ /* 0x002fca00078ec0ff */
[--C-:B------:R-:W-:Y:S02]  /*00d0*/  IMAD R17, R10, 0x4, R3.reuse ;  /* 0x000000040a117824 */ /* 0x100fe400078e0203 */
[C---:B------:R-:W-:Y:S02]  /*00e0*/  IMAD R15, R0.reuse, 0x4, R3 ;  /* 0x00000004000f7824 */ /* 0x040fe400078e0203 */
[----:B------:R-:W-:Y:S02]  /*00f0*/  IMAD R14, R0, 0x4, R17 ;  /* 0x00000004000e7824 */ /* 0x000fe400078e0211 */
[----:B---3--:R-:W-:Y:S05]  /*0100*/  @P0 BRA `(.L_x_1) ;  /* 0x0000000000380947 */ /* 0x008fea0003800000 */
[----:B------:R-:W0:Y:S01]  /*0110*/  LDC.64 R6, c[0x0][0x380] ;  /* 0x0000e000ff067b82 */ /* 0x000e220000000a00 */
[----:B------:R-:W-:Y:S01]  /*0120*/  MOV R12, 0x7f7fffff ;  /* 0x7f7fffff000c7802 */ /* 0x000fe20000000f00 */
[----:B------:R-:W-:Y:S02]  /*0130*/  IMAD.MOV.U32 R11, RZ, RZ, -0x800001 ;  /* 0xff7fffffff0b7424 */ /* 0x000fe400078e00ff */
[----:B------:R-:W-:-:S04]  /*0140*/  IMAD.MOV.U32 R13, RZ, RZ, R0 ;  /* 0x000000ffff0d7224 */ /* 0x000fc800078e0000 */
[----:B------:R-:W1:Y:S03]  /*0150*/  LDC.64 R8, c[0x0][0x388] ;  /* 0x0000e200ff087b82 */ /* 0x000e660000000a00 */
.L_x_2:
[----:B0-----:R-:W-:-:S04]  /*0160*/  IMAD.WIDE.U32 R2, R13, 0x4, R6 ;  /* 0x000000040d027825 */ /* 0x001fc800078e0006 */
[----:B-1----:R-:W-:Y:S02]  /*0170*/  IMAD.WIDE.U32 R4, R13, 0x4, R8 ;  /* 0x000000040d047825 */ /* 0x002fe400078e0008 */
[----:B------:R-:W2:Y:S04]  /*0180*/  LDG.E.CONSTANT R3, desc[UR6][R2.64] ;  /* 0x0000000602037981 */ /* 0x000ea8000c1e9900 */
[----:B------:R-:W3:Y:S01]  /*0190*/  LDG.E.CONSTANT R4, desc[UR6][R4.64] ;  /* 0x0000000604047981 */ /* 0x000ee2000c1e9900 */
[----:B------:R-:W-:-:S05]  /*01a0*/  IMAD.IADD R13, R10, 0x1, R13 ;  /* 0x000000010a0d7824 */ /* 0x000fca00078e020d */
[----:B------:R-:W-:Y:S02]  /*01b0*/  ISETP.GE.U32.AND P0, PT, R13, UR5, PT ;  /* 0x000000050d007c0c */ /* 0x000fe4000bf06070 */
[----:B--2---:R-:W-:Y:S02]  /*01c0*/  FMNMX R12, R3, R12, PT ;  /* 0x0000000c030c7209 */ /* 0x004fe40003800000 */
[----:B---3--:R-:W-:-:S09]  /*01d0*/  FMNMX R11, R4, R11, !PT ;  /* 0x0000000b040b7209 */ /* 0x008fd20007800000 */
[----:B------:R-:W-:Y:S05]  /*01e0*/  @!P0 BRA `(.L_x_2) ;  /* 0xfffffffc00dc8947 */ /* 0x000fea000383ffff */
.L_x_1:
[----:B------:R-:W-:Y:S05]  /*01f0*/  BSYNC.RECONVERGENT B0 ;  /* 0x0000000000007941 */ /* 0x000fea0003800200 */
.L_x_0:
[----:B------:R-:W-:Y:S01]  /*0200*/  ISETP.GE.U32.AND P0, PT, R10, 0x2, PT ;  /* 0x000000020a00780c */ /* 0x000fe20003f06070 */
[----:B------:R0:W-:Y:S04]  /*0210*/  STS [R15], R12 ;  /* 0x0000000c0f007388 */ /* 0x0001e80000000800 */
[----:B------:R0:W-:Y:S01]  /*0220*/  STS [R14], R11 ;  /* 0x0000000b0e007388 */ /* 0x0001e20000000800 */
[----:B------:R-:W-:Y:S07]  /*0230*/  BAR.SYNC.DEFER_BLOCKING 0x0 ;  /* 0x0000000000007b1d */ /* 0x000fee0000010000 */
[----:B------:R-:W-:Y:S05]  /*0240*/  @!P0 BRA `(.L_x_3) ;  /* 0x00000000004c8947 */ /* 0x000fea0003800000 */
.L_x_6:
[----:B------:R-:W-:Y:S01]  /*0250*/  SHF.R.U32.HI R7, RZ, 0x1, R10 ;  /* 0x00000001ff077819 */ /* 0x000fe2000001160a */
[----:B------:R-:W-:Y:S03]  /*0260*/  BSSY.RECONVERGENT B0, `(.L_x_4) ;  /* 0x000000d000007945 */ /* 0x000fe60003800200 */
[----:B------:R-:W-:-:S13]  /*0270*/  ISETP.GE.U32.AND P0, PT, R0, R7, PT ;  /* 0x000000070000720c */ /* 0x000fda0003f06070 */
[----:B-1----:R-:W-:Y:S05]  /*0280*/  @P0 BRA `(.L_x_5) ;  /* 0x0000000000280947 */ /* 0x002fea0003800000 */
[C---:B------:R-:W-:Y:S01]  /*0290*/  LEA R3, R7.reuse, R15, 0x2 ;  /* 0x0000000f07037211 */ /* 0x040fe200078e10ff */
[----:B------:R-:W-:Y:S01]  /*02a0*/  LDS R2, [R15] ;  /* 0x000000000f027984 */ /* 0x000fe20000000800 */
[----:B------:R-:W-:-:S04]  /*02b0*/  IMAD R5, R7, 0x4, R14 ;  /* 0x0000000407057824 */ /* 0x000fc800078e020e */
[----:B------:R-:W1:Y:S02]  /*02c0*/  LDS R3, [R3] ;  /* 0x0000000003037984 */ /* 0x000e640000000800 */
[----:B-1----:R-:W-:-:S05]  /*02d0*/  FMNMX R2, R2, R3, PT ;  /* 0x0000000302027209 */ /* 0x002fca0003800000 */
[----:B------:R-:W-:Y:S04]  /*02e0*/  STS [R15], R2 ;  /* 0x000000020f007388 */ /* 0x000fe80000000800 */
[----:B------:R-:W-:Y:S04]  /*02f0*/  LDS R5, [R5] ;  /* 0x0000000005057984 */ /* 0x000fe80000000800 */
[----:B------:R-:W1:Y:S02]  /*0300*/  LDS R4, [R14] ;  /* 0x000000000e047984 */ /* 0x000e640000000800 */
[----:B-1----:R-:W-:-:S05]  /*0310*/  FMNMX R4, R4, R5, !PT ;  /* 0x0000000504047209 */ /* 0x002fca0007800000 */
[----:B------:R1:W-:Y:S02]  /*0320*/  STS [R14], R4 ;  /* 0x000000040e007388 */ /* 0x0003e40000000800 */
.L_x_5:
[----:B------:R-:W-:Y:S05]  /*0330*/  BSYNC.RECONVERGENT B0 ;  /* 0x0000000000007941 */ /* 0x000fea0003800200 */
.L_x_4:
[----:B------:R-:W-:Y:S01]  /*0340*/  BAR.SYNC.DEFER_BLOCKING 0x0 ;  /* 0x0000000000007b1d */ /* 0x000fe20000010000 */
[----:B------:R-:W-:Y:S01]  /*0350*/  ISETP.GT.U32.AND P0, PT, R10, 0x3, PT ;  /* 0x000000030a00780c */ /* 0x000fe20003f04070 */
[----:B------:R-:W-:-:S12]  /*0360*/  IMAD.MOV.U32 R10, RZ, RZ, R7 ;  /* 0x000000ffff0a7224 */ /* 0x000fd800078e0007 */
[----:B------:R-:W-:Y:S05]  /*0370*/  @P0 BRA `(.L_x_6) ;  /* 0xfffffffc00b40947 */ /* 0x000fea000383ffff */
.L_x_3:
[----:B------:R-:W-:-:S13]  /*0380*/  ISETP.NE.AND P0, PT, R0, RZ, PT ;  /* 0x000000ff0000720c */ /* 0x000fda0003f05270 */
[----:B------:R-:W-:Y:S05]  /*0390*/  @P0 EXIT ;  /* 0x000000000000094d */ /* 0x000fea0003800000 */
[----:B------:R-:W2:Y:S01]  /*03a0*/  S2UR UR5, SR_CgaCtaId ;  /* 0x00000000000579c3 */ /* 0x000ea20000008800 */
[----:B------:R-:W-:Y:S01]  /*03b0*/  UMOV UR4, 0x400 ;  /* 0x0000040000047882 */ /* 0x000fe20000000000 */
[----:B------:R-:W-:Y:S06]  /*03c0*/  LDS R9, [R17] ;  /* 0x0000000011097984 */ /* 0x000fec0000000800 */
[----:B------:R-:W3:Y:S08]  /*03d0*/  LDC.64 R2, c[0x0][0x390] ;  /* 0x0000e400ff027b82 */ /* 0x000ef00000000a00 */
[----:B-1----:R-:W1:Y:S01]  /*03e0*/  LDC.64 R4, c[0x0][0x398] ;  /* 0x0000e600ff047b82 */ /* 0x002e620000000a00 */
[----:B--2---:R-:W-:-:S09]  /*03f0*/  ULEA UR4, UR5, UR4, 0x18 ;  /* 0x0000000405047291 */ /* 0x004fd2000f8ec0ff */
[----:B------:R-:W3:Y:S04]  /*0400*/  LDS R7, [UR4] ;  /* 0x00000004ff077984 */ /* 0x000ee80008000800 */
[----:B---3--:R-:W-:Y:S04]  /*0410*/  STG.E desc[UR6][R2.64], R7 ;  /* 0x0000000702007986 */ /* 0x008fe8000c101906 */
[----:B-1----:R-:W-:Y:S01]  /*0420*/  STG.E desc[UR6][R4.64], R9 ;  /* 0x0000000904007986 */ /* 0x002fe2000c101906 */
[----:B------:R-:W-:Y:S05]  /*0430*/  EXIT ;  /* 0x000000000000794d */ /* 0x000fea0003800000 */
.L_x_7:
[----:B------:R-:W-:-:S00]  /*0440*/  BRA `(.L_x_7) ;  /* 0xfffffffc00fc7947 */ /* 0x000fc0000383ffff */
[----:B------:R-:W-:-:S00]  /*0450*/  NOP ;  /* 0x0000000000007918 */ /* 0x000fc00000000000 */
        /* <DEDUP_REMOVED lines=10> */
.L_x_16:


//--------------------- .text._ZN6oscean17output_generation3gpu21minMaxReductionKernelEPKfPfS4_m --------------------------
	.section	.text._ZN6oscean17output_generation3gpu21minMaxReductionKernelEPKfPfS4_m,"ax",@progbits
	.align	128
        .global         _ZN6oscean17output_generation3gpu21minMaxReductionKernelEPKfPfS4_m
        .type           _ZN6oscean17output_generation3gpu21minMaxReductionKernelEPKfPfS4_m,@function
        .size           _ZN6oscean17output_generation3gpu21minMaxReductionKernelEPKfPfS4_m,(.L_x_17 - _ZN6oscean17output_generation3gpu21minMaxReductionKernelEPKfPfS4_m)
        .other          _ZN6oscean17output_generation3gpu21minMaxReductionKernelEPKfPfS4_m,@"STO_CUDA_ENTRY STV_DEFAULT"
_ZN6oscean17output_generation3gpu21minMaxReductionKernelEPKfPfS4_m:
.text._ZN6oscean17output_generation3gpu21minMaxReductionKernelEPKfPfS4_m:
[----:B------:R-:W-:Y:S01]  /*0000*/  LDC R1, c[0x0][0x37c] ;  /* 0x0000df00ff017b82 */ /* 0x000fe20000000800 */
[----:B------:R-:W0:Y:S01]  /*0010*/  S2R R3, SR_TID.X ;  /* 0x0000000000037919 */ /* 0x000e220000002100 */
[----:B------:R-:W1:Y:S01]  /*0020*/  LDCU UR5, c[0x0][0x360] ;  /* 0x00006c00ff0577ac */ /* 0x000e620008000800 */
[----:B------:R-:W-:Y:S01]  /*0030*/  MOV R2, 0x400 ;  /* 0x0000040000027802 */ /* 0x000fe20000000f00 */
[----:B------:R-:W-:Y:S01]  /*0040*/  BSSY.RECONVERGENT B0, `(.L_x_8) ;  /* 0x000002b000007945 */ /* 0x000fe20003800200 */
[----:B------:R-:W0:Y:S01]  /*0050*/  S2R R0, SR_CTAID.X ;  /* 0x0000000000007919 */ /* 0x000e220000002500 */
[----:B------:R-:W2:Y:S01]  /*0060*/  LDCU.64 UR6, c[0x0][0x398] ;  /* 0x00007300ff0677ac */ /* 0x000ea20008000a00 */
[----:B------:R-:W-:Y:S01]  /*0070*/  IMAD.MOV.U32 R13, RZ, RZ, -0x800001 ;  /* 0xff7fffffff0d7424 */ /* 0x000fe200078e00ff */
[----:B------:R-:W3:Y:S01]  /*0080*/  S2R R5, SR_CgaCtaId ;  /* 0x0000000000057919 */ /* 0x000ee20000008800 */
[----:B------:R-:W4:Y:S01]  /*0090*/  LDCU.64 UR10, c[0x0][0x398] ;  /* 0x00007300ff0a77ac */ /* 0x000f220008000a00 */
[----:B------:R-:W-:Y:S01]  /*00a0*/  IMAD.MOV.U32 R12, RZ, RZ, 0x7f7fffff ;  /* 0x7f7fffffff0c7424 */ /* 0x000fe200078e00ff */
[----:B------:R-:W0:Y:S01]  /*00b0*/  LDCU.64 UR8, c[0x0][0x380] ;  /* 0x00007000ff0877ac */ /* 0x000e220008000a00 */
[----:B-1----:R-:W-:-:S02]  /*00c0*/  USHF.L.U32 UR4, UR5, 0x1, URZ ;  /* 0x0000000105047899 */ /* 0x002fc400080006ff */
[----:B------:R-:W-:-:S04]  /*00d0*/  IMAD.U32 R4, RZ, RZ, UR5 ;  /* 0x00000005ff047e24 */ /* 0x000fc8000f8e00ff */
[----:B0-----:R-:W-:Y:S01]  /*00e0*/  IMAD R7, R0, UR4, R3 ;  /* 0x0000000400077c24 */ /* 0x001fe2000f8e0203 */
[----:B---3--:R-:W-:-:S04]  /*00f0*/  LEA R5, R5, R2, 0x18 ;  /* 0x0000000205057211 */ /* 0x008fc800078ec0ff */
[----:B--2---:R-:W-:Y:S01]  /*0100*/  ISETP.GE.U32.AND P0, PT, R7, UR6, PT ;  /* 0x0000000607007c0c */ /* 0x004fe2000bf06070 */
[----:B------:R-:W-:-:S03]  /*0110*/  IMAD R2, R4, 0x4, R5 ;  /* 0x0000000404027824 */ /* 0x000fc600078e0205 */
[----:B------:R-:W-:Y:S01]  /*0120*/  ISETP.GE.U32.AND.EX P0, PT, RZ, UR7, PT, P0 ;  /* 0x00000007ff007c0c */ /* 0x000fe2000bf06100 */
[----:B------:R-:W0:Y:S01]  /*0130*/  LDCU.64 UR6, c[0x0][0x358] ;  /* 0x00006b00ff0677ac */ /* 0x000e220008000a00 */
[C---:B------:R-:W-:Y:S02]  /*0140*/  IMAD R5, R3.reuse, 0x4, R5 ;  /* 0x0000000403057824 */ /* 0x040fe400078e0205 */
[----:B------:R-:W-:-:S09]  /*0150*/  IMAD R6, R3, 0x4, R2 ;  /* 0x0000000403067824 */ /* 0x000fd200078e0202 */
[----:B----4-:R-:W-:Y:S05]  /*0160*/  @P0 BRA `(.L_x_9) ;  /* 0x0000000000600947 */ /* 0x010fea0003800000 */
[----:B------:R-:W1:Y:S01]  /*0170*/  LDC R14, c[0x0][0x370] ;  /* 0x0000dc00ff0e7b82 */ /* 0x000e620000000800 */
[----:B------:R-:W-:Y:S02]  /*0180*/  IMAD.MOV.U32 R15, RZ, RZ, R7 ;  /* 0x000000ffff0f7224 */ /* 0x000fe400078e0007 */
[----:B------:R-:W-:Y:S02]  /*0190*/  IMAD.MOV.U32 R16, RZ, RZ, RZ ;  /* 0x000000ffff107224 */ /* 0x000fe400078e00ff */
[----:B------:R-:W-:Y:S02]  /*01a0*/  IMAD.MOV.U32 R12, RZ, RZ, 0x7f7fffff ;  /* 0x7f7fffffff0c7424 */ /* 0x000fe400078e00ff */
[----:B------:R-:W-:Y:S02]  /*01b0*/  IMAD.MOV.U32 R13, RZ, RZ, -0x800001 ;  /* 0xff7fffffff0d7424 */ /* 0x000fe400078e00ff */
[----:B-1----:R-:W-:-:S07]  /*01c0*/  IMAD R14, R14, UR4, RZ ;  /* 0x000000040e0e7c24 */ /* 0x002fce000f8e02ff */
.L_x_10:
[----:B------:R-:W-:Y:S01]  /*01d0*/  IMAD.IADD R11, R4, 0x1, R7 ;  /* 0x00000001040b7824 */ /* 0x000fe200078e0207 */
[----:B------:R-:W-:-:S04]  /*01e0*/  LEA R8, P1, R15, UR8, 0x2 ;  /* 0x000000080f087c11 */ /* 0x000fc8000f8210ff */
[----:B------:R-:W-:Y:S02]  /*01f0*/  ISETP.GE.U32.AND P0, PT, R11, UR10, PT ;  /* 0x0000000a0b007c0c */ /* 0x000fe4000bf06070 */
[----:B------:R-:W-:Y:S02]  /*0200*/  LEA.HI.X R9, R15, UR9, R16, 0x2, P1 ;  /* 0x000000090f097c11 */ /* 0x000fe400088f1410 */
[----:B------:R-:W-:-:S03]  /*0210*/  ISETP.GE.U32.AND.EX P0, PT, RZ, UR11, PT, P0 ;  /* 0x0000000bff007c0c */ /* 0x000fc6000bf06100 */
[----:B0-----:R-:W2:Y:S10]  /*0220*/  LDG.E.CONSTANT R8, desc[UR6][R8.64] ;  /* 0x0000000608087981 */ /* 0x001eb4000c1e9900 */
[----:B------:R-:W-:-:S04]  /*0230*/  @!P0 LEA R10, P1, R11, UR8, 0x2 ;  /* 0x000000080b0a8c11 */ /* 0x000fc8000f8210ff */
[----:B------:R-:W-:-:S05]  /*0240*/  @!P0 LEA.HI.X R11, R11, UR9, RZ, 0x2, P1 ;  /* 0x000000090b0b8c11 */ /* 0x000fca00088f14ff */
[----:B------:R-:W3:Y:S01]  /*0250*/  @!P0 LDG.E.CONSTANT R10, desc[UR6][R10.64] ;  /* 0x000000060a0a8981 */ /* 0x000ee2000c1e9900 */
[----:B------:R-:W-:-:S05]  /*0260*/  IMAD.IADD R15, R14, 0x1, R7 ;  /* 0x000000010e0f7824 */ /* 0x000fca00078e0207 */
[----:B------:R-:W-:-:S04]  /*0270*/  ISETP.GE.U32.AND P1, PT, R15, UR10, PT ;  /* 0x0000000a0f007c0c */ /* 0x000fc8000bf26070 */
[----:B------:R-:W-:Y:S01]  /*0280*/  ISETP.GE.U32.AND.EX P1, PT, RZ, UR11, PT, P1 ;  /* 0x0000000bff007c0c */ /* 0x000fe2000bf26110 */
[----:B------:R-:W-:Y:S01]  /*0290*/  IMAD.MOV.U32 R7, RZ, RZ, R15 ;  /* 0x000000ffff077224 */ /* 0x000fe200078e000f */
[C---:B--2---:R-:W-:Y:S02]  /*02a0*/  FMNMX R12, R8.reuse, R12, PT ;  /* 0x0000000c080c7209 */ /* 0x044fe40003800000 */
[----:B------:R-:W-:Y:S02]  /*02b0*/  FMNMX R13, R8, R13, !PT ;  /* 0x0000000d080d7209 */ /* 0x000fe40007800000 */
[-C--:B---3--:R-:W-:Y:S02]  /*02c0*/  @!P0 FMNMX R12, R12, R10.reuse, PT ;  /* 0x0000000a0c0c8209 */ /* 0x088fe40003800000 */
[----:B------:R-:W-:-:S05]  /*02d0*/  @!P0 FMNMX R13, R13, R10, !PT ;  /* 0x0000000a0d0d8209 */ /* 0x000fca0007800000 */
[----:B------:R-:W-:Y:S05]  /*02e0*/  @!P1 BRA `(.L_x_10) ;  /* 0xfffffffc00b89947 */ /* 0x000fea000383ffff */
.L_x_9:
[----:B0-----:R-:W-:Y:S05]  /*02f0*/  BSYNC.RECONVERGENT B0 ;  /* 0x0000000000007941 */ /* 0x001fea0003800200 */
.L_x_8:
[----:B------:R-:W-:Y:S01]  /*0300*/  ISETP.GE.U32.AND P0, PT, R4, 0x2, PT ;  /* 0x000000020400780c */ /* 0x000fe20003f06070 */
[----:B------:R0:W-:Y:S04]  /*0310*/  STS [R5], R12 ;  /* 0x0000000c05007388 */ /* 0x0001e80000000800 */
[----:B------:R0:W-:Y:S01]  /*0320*/  STS [R6], R13 ;  /* 0x0000000d06007388 */ /* 0x0001e20000000800 */
[----:B------:R-:W-:Y:S07]  /*0330*/  BAR.SYNC.DEFER_BLOCKING 0x0 ;  /* 0x0000000000007b1d */ /* 0x000fee0000010000 */
[----:B------:R-:W-:Y:S05]  /*0340*/  @!P0 BRA `(.L_x_11) ;  /* 0x00000000004c8947 */ /* 0x000fea0003800000 */
.L_x_14:
[----:B------:R-:W-:Y:S01]  /*0350*/  SHF.R.U32.HI R14, RZ, 0x1, R4 ;  /* 0x00000001ff0e7819 */ /* 0x000fe20000011604 */
[----:B------:R-:W-:Y:S03]  /*0360*/  BSSY.RECONVERGENT B0, `(.L_x_12) ;  /* 0x000000d000007945 */ /* 0x000fe60003800200 */
[----:B------:R-:W-:-:S13]  /*0370*/  ISETP.GE.U32.AND P0, PT, R3, R14, PT ;  /* 0x0000000e0300720c */ /* 0x000fda0003f06070 */
[----:B-1----:R-:W-:Y:S05]  /*0380*/  @P0 BRA `(.L_x_13) ;  /* 0x0000000000280947 */ /* 0x002fea0003800000 */
[C---:B------:R-:W-:Y:S01]  /*0390*/  IMAD R8, R14.reuse, 0x4, R5 ;  /* 0x000000040e087824 */ /* 0x040fe200078e0205 */
[----:B------:R-:W-:Y:S01]  /*03a0*/  LDS R7, [R5] ;  /* 0x0000000005077984 */ /* 0x000fe20000000800 */
[----:B------:R-:W-:-:S04]  /*03b0*/  IMAD R9, R14, 0x4, R6 ;  /* 0x000000040e097824 */ /* 0x000fc800078e0206 */
[----:B------:R-:W1:Y:S02]  /*03c0*/  LDS R8, [R8] ;  /* 0x0000000008087984 */ /* 0x000e640000000800 */
[----:B-1----:R-:W-:-:S05]  /*03d0*/  FMNMX R10, R7, R8, PT ;  /* 0x00000008070a7209 */ /* 0x002fca0003800000 */
[----:B------:R-:W-:Y:S04]  /*03e0*/  STS [R5], R10 ;  /* 0x0000000a05007388 */ /* 0x000fe80000000800 */
[----:B0-----:R-:W-:Y:S04]  /*03f0*/  LDS R12, [R9] ;  /* 0x00000000090c7984 */ /* 0x001fe80000000800 */
[----:B------:R-:W0:Y:S02]  /*0400*/  LDS R7, [R6] ;  /* 0x0000000006077984 */ /* 0x000e240000000800 */
[----:B0-----:R-:W-:-:S05]  /*0410*/  FMNMX R7, R7, R12, !PT ;  /* 0x0000000c07077209 */ /* 0x001fca0007800000 */
[----:B------:R1:W-:Y:S02]  /*0420*/  STS [R6], R7 ;  /* 0x0000000706007388 */ /* 0x0003e40000000800 */
.L_x_13:
[----:B------:R-:W-:Y:S05]  /*0430*/  BSYNC.RECONVERGENT B0 ;  /* 0x0000000000007941 */ /* 0x000fea0003800200 */
.L_x_12:
[----:B------:R-:W-:Y:S01]  /*0440*/  BAR.SYNC.DEFER_BLOCKING 0x0 ;  /* 0x0000000000007b1d */ /* 0x000fe20000010000 */
[----:B------:R-:W-:Y:S01]  /*0450*/  ISETP.GT.U32.AND P0, PT, R4, 0x3, PT ;  /* 0x000000030400780c */ /* 0x000fe20003f04070 */
[----:B------:R-:W-:-:S12]  /*0460*/  IMAD.MOV.U32 R4, RZ, RZ, R14 ;  /* 0x000000ffff047224 */ /* 0x000fd800078e000e */
[----:B------:R-:W-:Y:S05]  /*0470*/  @P0 BRA `(.L_x_14) ;  /* 0xfffffffc00b40947 */ /* 0x000fea000383ffff */
.L_x_11:
[----:B------:R-:W-:-:S13]  /*0480*/  ISETP.NE.AND P0, PT, R3, RZ, PT ;  /* 0x000000ff0300720c */ /* 0x000fda0003f05270 */
[----:B------:R-:W-:Y:S05]  /*0490*/  @P0 EXIT ;  /* 0x000000000000094d */ /* 0x000fea0003800000 */
[----:B------:R-:W2:Y:S01]  /*04a0*/  S2UR UR5, SR_CgaCtaId ;  /* 0x00000000000579c3 */ /* 0x000ea20000008800 */
[----:B------:R-:W-:Y:S01]  /*04b0*/  UMOV UR4, 0x400 ;  /* 0x0000040000047882 */ /* 0x000fe20000000000 */
[----:B------:R-:W-:Y:S06]  /*04c0*/  LDS R9, [R2] ;  /* 0x0000000002097984 */ /* 0x000fec0000000800 */
[----:B0-----:R-:W0:Y:S08]  /*04d0*/  LDC.64 R4, c[0x0][0x388] ;  /* 0x0000e200ff047b82 */ /* 0x001e300000000a00 */
[----:B-1----:R-:W1:Y:S01]  /*04e0*/  LDC.64 R6, c[0x0][0x390] ;  /* 0x0000e400ff067b82 */ /* 0x002e620000000a00 */
[----:B--2---:R-:W-:Y:S01]  /*04f0*/  ULEA UR4, UR5, UR4, 0x18 ;  /* 0x0000000405047291 */ /* 0x004fe2000f8ec0ff */
[----:B0-----:R-:W-:-:S08]  /*0500*/  IMAD.WIDE.U32 R4, R0, 0x4, R4 ;  /* 0x0000000400047825 */ /* 0x001fd000078e0004 */
[----:B------:R-:W0:Y:S01]  /*0510*/  LDS R3, [UR4] ;  /* 0x00000004ff037984 */ /* 0x000e220008000800 */
[----:B-1----:R-:W-:-:S03]  /*0520*/  IMAD.WIDE.U32 R6, R0, 0x4, R6 ;  /* 0x0000000400067825 */ /* 0x002fc600078e0006 */
[----:B0-----:R-:W-:Y:S04]  /*0530*/  STG.E desc[UR6][R4.64], R3 ;  /* 0x0000000304007986 */ /* 0x001fe8000c101906 */
[----:B------:R-:W-:Y:S01]  /*0540*/  STG.E desc[UR6][R6.64], R9 ;  /* 0x0000000906007986 */ /* 0x000fe2000c101906 */
[----:B------:R-:W-:Y:S05]  /*0550*/  EXIT ;  /* 0x000000000000794d */ /* 0x000fea0003800000 */
.L_x_15:
        /* <DEDUP_REMOVED lines=10> */
.L_x_17:


//--------------------- .nv.shared._ZN6oscean17output_generation3gpu20finalReductionKernelEPfS2_S2_S2_j --------------------------
	.section	.nv.shared._ZN6oscean17output_generation3gpu20finalReductionKernelEPfS2_S2_S2_j,"aw",@nobits
	.sectionflags	@""
	.align	16
	.zero		1024


//--------------------- .nv.shared.reserved.0     --------------------------
	.section	.nv.shared.reserved.0,"aw",@nobits
	.weak		__nv_reservedSMEM_offset_0_alias
	.size		__nv_reservedSMEM_offset_0_alias, 0, 64
	.other		__nv_reservedSMEM_offset_0_alias,@"STO_CUDA_RESERVED_SHARED STV_DEFAULT"
__nv_reservedSMEM_offset_0_alias:
	.zero		0
	.zero		64


//--------------------- .nv.shared._ZN6oscean17output_generation3gpu21minMaxReductionKernelEPKfPfS4_m --------------------------
	.section	.nv.shared._ZN6oscean17output_generation3gpu21minMaxReductionKernelEPKfPfS4_m,"aw",@nobits
	.sectionflags	@""
	.align	16
	.zero		1024


//--------------------- .nv.constant0._ZN6oscean17output_generation3gpu20finalReductionKernelEPfS2_S2_S2_j --------------------------
	.section	.nv.constant0._ZN6oscean17output_generation3gpu20finalReductionKernelEPfS2_S2_S2_j,"a",@progbits
	.sectionflags	@""
	.align	4
.nv.constant0._ZN6oscean17output_generation3gpu20finalReductionKernelEPfS2_S2_S2_j:
	.zero		932


//--------------------- .nv.constant0._ZN6oscean17output_generation3gpu21minMaxReductionKernelEPKfPfS4_m --------------------------
	.section	.nv.constant0._ZN6oscean17output_generation3gpu21minMaxReductionKernelEPKfPfS4_m,"a",@progbits
	.sectionflags	@""
	.align	4
.nv.constant0._ZN6oscean17output_generation3gpu21minMaxReductionKernelEPKfPfS4_m:
	.zero		928


//--------------------- SYMBOLS --------------------------

	.type		.nv.reservedSmem.offset0,@object
	.size		.nv.reservedSmem.offset0,0x4
	.type		.nv.reservedSmem.cap,@object
	.size		.nv.reservedSmem.cap,0x4
